//
// Generated by NVIDIA NVVM Compiler
//
// Compiler Build ID: CL-36424714
// Cuda compilation tools, release 13.0, V13.0.88
// Based on NVVM 20.0.0
//

.version 9.0
.target sm_100
.address_size 64

	// .globl	_Z15spmv_coo_kerneliPiS_PfS0_S0_

.visible .entry _Z15spmv_coo_kerneliPiS_PfS0_S0_(
	.param .u32 _Z15spmv_coo_kerneliPiS_PfS0_S0__param_0,
	.param .u64 .ptr .align 1 _Z15spmv_coo_kerneliPiS_PfS0_S0__param_1,
	.param .u64 .ptr .align 1 _Z15spmv_coo_kerneliPiS_PfS0_S0__param_2,
	.param .u64 .ptr .align 1 _Z15spmv_coo_kerneliPiS_PfS0_S0__param_3,
	.param .u64 .ptr .align 1 _Z15spmv_coo_kerneliPiS_PfS0_S0__param_4,
	.param .u64 .ptr .align 1 _Z15spmv_coo_kerneliPiS_PfS0_S0__param_5
)
{
	.reg .pred 	%p<2>;
	.reg .b32 	%r<8>;
	.reg .b32 	%f<5>;
	.reg .b64 	%rd<19>;

	ld.param.u32 	%r2, [_Z15spmv_coo_kerneliPiS_PfS0_S0__param_0];
	ld.param.u64 	%rd1, [_Z15spmv_coo_kerneliPiS_PfS0_S0__param_1];
	ld.param.u64 	%rd2, [_Z15spmv_coo_kerneliPiS_PfS0_S0__param_2];
	ld.param.u64 	%rd3, [_Z15spmv_coo_kerneliPiS_PfS0_S0__param_3];
	ld.param.u64 	%rd4, [_Z15spmv_coo_kerneliPiS_PfS0_S0__param_4];
	ld.param.u64 	%rd5, [_Z15spmv_coo_kerneliPiS_PfS0_S0__param_5];
	mov.u32 	%r3, %ctaid.x;
	mov.u32 	%r4, %ntid.x;
	mov.u32 	%r5, %tid.x;
	mad.lo.s32 	%r1, %r3, %r4, %r5;
	setp.ge.s32 	%p1, %r1, %r2;
	@%p1 bra 	$L__BB0_2;
	cvta.to.global.u64 	%rd6, %rd1;
	cvta.to.global.u64 	%rd7, %rd2;
	cvta.to.global.u64 	%rd8, %rd3;
	cvta.to.global.u64 	%rd9, %rd4;
	cvta.to.global.u64 	%rd10, %rd5;
	mul.wide.s32 	%rd11, %r1, 4;
	add.s64 	%rd12, %rd6, %rd11;
	ld.global.u32 	%r6, [%rd12];
	add.s64 	%rd13, %rd7, %rd11;
	ld.global.u32 	%r7, [%rd13];
	add.s64 	%rd14, %rd8, %rd11;
	ld.global.f32 	%f1, [%rd14];
	mul.wide.s32 	%rd15, %r6, 4;
	add.s64 	%rd16, %rd10, %rd15;
	mul.wide.s32 	%rd17, %r7, 4;
	add.s64 	%rd18, %rd9, %rd17;
	ld.global.f32 	%f2, [%rd18];
	mul.f32 	%f3, %f1, %f2;
	atom.global.add.f32 	%f4, [%rd16], %f3;
$L__BB0_2:
	ret;

}


// ===== COMPILED SASS (sm_100) =====

	.target	sm_100

	.elftype	@"ET_EXEC"


//--------------------- .note.nv.tkinfo           --------------------------
	.section	.note.nv.tkinfo,"",@"SHT_NOTE"
	.sectionflags	@"SHF_NOTE_NV_TKINFO"
	.tkinfo
        /*0018*/ 	.word	0x00000002
        /*0030*/ 	.string	""
        /*0030*/ 	.string	"ptxas"
        /*0030*/ 	.string	"Cuda compilation tools, release 13.0, V13.0.88"
        /*0030*/ 	.string	"Build cuda_13.0.r13.0/compiler.36424714_0"
        /*0030*/ 	.string	"-arch sm_100 -m 64 "



//--------------------- .note.nv.cuinfo           --------------------------
	.section	.note.nv.cuinfo,"",@"SHT_NOTE"
	.sectionflags	@"SHF_NOTE_NV_CUINFO"
        /*0018*/ 	.short	0x0002
        /*001a*/ 	.short	0x0064
        /*001c*/ 	.short	0x0082
	.zero		2


//--------------------- .nv.info                  --------------------------
	.section	.nv.info,"",@"SHT_CUDA_INFO"
	.align	4


	//----- nvinfo : EIATTR_REGCOUNT
	.align		4
        /*0000*/ 	.byte	0x04, 0x2f
        /*0002*/ 	.short	(.L_1 - .L_0)
	.align		4
.L_0:
        /*0004*/ 	.word	index@(_Z15spmv_coo_kerneliPiS_PfS0_S0_)
        /*0008*/ 	.word	0x0000000e


	//----- nvinfo : EIATTR_FRAME_SIZE
	.align		4
.L_1:
        /*000c*/ 	.byte	0x04, 0x11
        /*000e*/ 	.short	(.L_3 - .L_2)
	.align		4
.L_2:
        /*0010*/ 	.word	index@(_Z15spmv_coo_kerneliPiS_PfS0_S0_)
        /*0014*/ 	.word	0x00000000


	//----- nvinfo : EIATTR_MIN_STACK_SIZE
	.align		4
.L_3:
        /*0018*/ 	.byte	0x04, 0x12
        /*001a*/ 	.short	(.L_5 - .L_4)
	.align		4
.L_4:
        /*001c*/ 	.word	index@(_Z15spmv_coo_kerneliPiS_PfS0_S0_)
        /*0020*/ 	.word	0x00000000
.L_5:


//--------------------- .nv.compat                --------------------------
	.section	.nv.compat,"",@"SHT_CUDA_COMPAT_INFO"
	.align	4
        /*0000*/ 	.byte	0x02, 0x09, 0x00, 0x00, 0x02, 0x02, 0x01, 0x00, 0x02, 0x05, 0x05, 0x00, 0x03, 0x07, 0x01, 0x01
        /*0010*/ 	.byte	0x02, 0x03, 0x00, 0x00, 0x02, 0x06, 0x01, 0x00, 0x04, 0x0b, 0x08, 0x00, 0x09, 0x00, 0x00, 0x00
        /*0020*/ 	.byte	0x00, 0x00, 0x00, 0x00


//--------------------- .nv.info._Z15spmv_coo_kerneliPiS_PfS0_S0_ --------------------------
	.section	.nv.info._Z15spmv_coo_kerneliPiS_PfS0_S0_,"",@"SHT_CUDA_INFO"
	.sectionflags	@""
	.align	4


	//----- nvinfo : EIATTR_CUDA_API_VERSION
	.align		4
        /*0000*/ 	.byte	0x04, 0x37
        /*0002*/ 	.short	(.L_7 - .L_6)
.L_6:
        /*0004*/ 	.word	0x00000082


	//----- nvinfo : EIATTR_KPARAM_INFO
	.align		4
.L_7:
        /*0008*/ 	.byte	0x04, 0x17
        /*000a*/ 	.short	(.L_9 - .L_8)
.L_8:
        /*000c*/ 	.word	0x00000000
        /*0010*/ 	.short	0x0005
        /*0012*/ 	.short	0x0028
        /*0014*/ 	.byte	0x00, 0xf5, 0x21, 0x00


	//----- nvinfo : EIATTR_KPARAM_INFO
	.align		4
.L_9:
        /*0018*/ 	.byte	0x04, 0x17
        /*001a*/ 	.short	(.L_11 - .L_10)
.L_10:
        /*001c*/ 	.word	0x00000000
        /*0020*/ 	.short	0x0004
        /*0022*/ 	.short	0x0020
        /*0024*/ 	.byte	0x00, 0xf5, 0x21, 0x00


	//----- nvinfo : EIATTR_KPARAM_INFO
	.align		4
.L_11:
        /*0028*/ 	.byte	0x04, 0x17
        /*002a*/ 	.short	(.L_13 - .L_12)
.L_12:
        /*002c*/ 	.word	0x00000000
        /*0030*/ 	.short	0x0003
        /*0032*/ 	.short	0x0018
        /*0034*/ 	.byte	0x00, 0xf5, 0x21, 0x00


	//----- nvinfo : EIATTR_KPARAM_INFO
	.align		4
.L_13:
        /*0038*/ 	.byte	0x04, 0x17
        /*003a*/ 	.short	(.L_15 - .L_14)
.L_14:
        /*003c*/ 	.word	0x00000000
        /*0040*/ 	.short	0x0002
        /*0042*/ 	.short	0x0010
        /*0044*/ 	.byte	0x00, 0xf5, 0x21, 0x00


	//----- nvinfo : EIATTR_KPARAM_INFO
	.align		4
.L_15:
        /*0048*/ 	.byte	0x04, 0x17
        /*004a*/ 	.short	(.L_17 - .L_16)
.L_16:
        /*004c*/ 	.word	0x00000000
        /*0050*/ 	.short	0x0001
        /*0052*/ 	.short	0x0008
        /*0054*/ 	.byte	0x00, 0xf5, 0x21, 0x00


	//----- nvinfo : EIATTR_KPARAM_INFO
	.align		4
.L_17:
        /*0058*/ 	.byte	0x04, 0x17
        /*005a*/ 	.short	(.L_19 - .L_18)
.L_18:
        /*005c*/ 	.word	0x00000000
        /*0060*/ 	.short	0x0000
        /*0062*/ 	.short	0x0000
        /*0064*/ 	.byte	0x00, 0xf0, 0x11, 0x00


	//----- nvinfo : EIATTR_SPARSE_MMA_MASK
	.align		4
.L_19:
        /*0068*/ 	.byte	0x03, 0x50
        /*006a*/ 	.short	0x0000


	//----- nvinfo : EIATTR_MAXREG_COUNT
	.align		4
        /*006c*/ 	.byte	0x03, 0x1b
        /*006e*/ 	.short	0x00ff


	//----- nvinfo : EIATTR_MERCURY_ISA_VERSION
	.align		4
        /*0070*/ 	.byte	0x03, 0x5f
        /*0072*/ 	.short	0x0101


	//----- nvinfo : EIATTR_VRC_CTA_INIT_COUNT
	.align		4
        /*0074*/ 	.byte	0x02, 0x4a
	.zero		1
	.zero		1


	//----- nvinfo : EIATTR_EXIT_INSTR_OFFSETS
	.align		4
        /*0078*/ 	.byte	0x04, 0x1c
        /*007a*/ 	.short	(.L_21 - .L_20)


	//   ....[0]....
.L_20:
        /*007c*/ 	.word	0x00000070


	//   ....[1]....
        /*0080*/ 	.word	0x00000190


	//----- nvinfo : EIATTR_CBANK_PARAM_SIZE
	.align		4
.L_21:
        /*0084*/ 	.byte	0x03, 0x19
        /*0086*/ 	.short	0x0030


	//----- nvinfo : EIATTR_PARAM_CBANK
	.align		4
        /*0088*/ 	.byte	0x04, 0x0a
        /*008a*/ 	.short	(.L_23 - .L_22)
	.align		4
.L_22:
        /*008c*/ 	.word	index@(.nv.constant0._Z15spmv_coo_kerneliPiS_PfS0_S0_)
        /*0090*/ 	.short	0x0380
        /*0092*/ 	.short	0x0030


	//----- nvinfo : EIATTR_SW_WAR
	.align		4
.L_23:
        /*0094*/ 	.byte	0x04, 0x36
        /*0096*/ 	.short	(.L_25 - .L_24)
.L_24:
        /*0098*/ 	.word	0x00000008
.L_25:


//--------------------- .nv.callgraph             --------------------------
	.section	.nv.callgraph,"",@"SHT_CUDA_CALLGRAPH"
	.align	4
	.sectionentsize	8
	.align		4
        /*0000*/ 	.word	0x00000000
	.align		4
        /*0004*/ 	.word	0xffffffff
	.align		4
        /*0008*/ 	.word	0x00000000
	.align		4
        /*000c*/ 	.word	0xfffffffe
	.align		4
        /*0010*/ 	.word	0x00000000
	.align		4
        /*0014*/ 	.word	0xfffffffd
	.align		4
        /*0018*/ 	.word	0x00000000
	.align		4
        /*001c*/ 	.word	0xfffffffc


//--------------------- .text._Z15spmv_coo_kerneliPiS_PfS0_S0_ --------------------------
	.section	.text._Z15spmv_coo_kerneliPiS_PfS0_S0_,"ax",@progbits
	.align	128
        .global         _Z15spmv_coo_kerneliPiS_PfS0_S0_
        .type           _Z15spmv_coo_kerneliPiS_PfS0_S0_,@function
        .size           _Z15spmv_coo_kerneliPiS_PfS0_S0_,(.L_x_1 - _Z15spmv_coo_kerneliPiS_PfS0_S0_)
        .other          _Z15spmv_coo_kerneliPiS_PfS0_S0_,@"STO_CUDA_ENTRY STV_DEFAULT"
_Z15spmv_coo_kerneliPiS_PfS0_S0_:
.text._Z15spmv_coo_kerneliPiS_PfS0_S0_:
[----:B------:R-:W-:Y:S01]  /*0000*/  LDC R1, c[0x0][0x37c] ;  /* 0x0000df00ff017b82 */ /* 0x000fe20000000800 */
[----:B------:R-:W0:Y:S07]  /*0010*/  S2R R0, SR_TID.X ;  /* 0x0000000000007919 */ /* 0x000e2e0000002100 */
[----:B------:R-:W0:Y:S01]  /*0020*/  S2UR UR4, SR_CTAID.X ;  /* 0x00000000000479c3 */ /* 0x000e220000002500 */
[----:B------:R-:W1:Y:S07]  /*0030*/  LDCU UR5, c[0x0][0x380] ;  /* 0x00007000ff0577ac */ /* 0x000e6e0008000800 */
[----:B------:R-:W0:Y:S02]  /*0040*/  LDC R11, c[0x0][0x360] ;  /* 0x0000d800ff0b7b82 */ /* 0x000e240000000800 */
[----:B0-----:R-:W-:-:S05]  /*0050*/  IMAD R11, R11, UR4, R0 ;  /* 0x000000040b0b7c24 */ /* 0x001fca000f8e0200 */
[----:B-1----:R-:W-:-:S13]  /*0060*/  ISETP.GE.AND P0, PT, R11, UR5, PT ;  /* 0x000000050b007c0c */ /* 0x002fda000bf06270 */
[----:B------:R-:W-:Y:S05]  /*0070*/  @P0 EXIT ;  /* 0x000000000000094d */ /* 0x000fea0003800000 */
[----:B------:R-:W0:Y:S01]  /*0080*/  LDC.64 R4, c[0x0][0x390] ;  /* 0x0000e400ff047b82 */ /* 0x000e220000000a00 */
[----:B------:R-:W1:Y:S07]  /*0090*/  LDCU.64 UR4, c[0x0][0x358] ;  /* 0x00006b00ff0477ac */ /* 0x000e6e0008000a00 */
[----:B------:R-:W2:Y:S08]  /*00a0*/  LDC.64 R2, c[0x0][0x388] ;  /* 0x0000e200ff027b82 */ /* 0x000eb00000000a00 */
[----:B------:R-:W3:Y:S01]  /*00b0*/  LDC.64 R6, c[0x0][0x398] ;  /* 0x0000e600ff067b82 */ /* 0x000ee20000000a00 */
[----:B0-----:R-:W-:-:S07]  /*00c0*/  IMAD.WIDE R4, R11, 0x4, R4 ;  /* 0x000000040b047825 */ /* 0x001fce00078e0204 */
[----:B------:R-:W0:Y:S01]  /*00d0*/  LDC.64 R8, c[0x0][0x3a0] ;  /* 0x0000e800ff087b82 */ /* 0x000e220000000a00 */
[----:B-1----:R-:W0:Y:S01]  /*00e0*/  LDG.E R5, desc[UR4][R4.64] ;  /* 0x0000000404057981 */ /* 0x002e22000c1e1900 */
[----:B--2---:R-:W-:-:S06]  /*00f0*/  IMAD.WIDE R2, R11, 0x4, R2 ;  /* 0x000000040b027825 */ /* 0x004fcc00078e0202 */
[----:B------:R-:W2:Y:S01]  /*0100*/  LDG.E R3, desc[UR4][R2.64] ;  /* 0x0000000402037981 */ /* 0x000ea2000c1e1900 */
[----:B---3--:R-:W-:Y:S02]  /*0110*/  IMAD.WIDE R6, R11, 0x4, R6 ;  /* 0x000000040b067825 */ /* 0x008fe400078e0206 */
[----:B------:R-:W2:Y:S04]  /*0120*/  LDC.64 R10, c[0x0][0x3a8] ;  /* 0x0000ea00ff0a7b82 */ /* 0x000ea80000000a00 */
[----:B------:R-:W3:Y:S01]  /*0130*/  LDG.E R6, desc[UR4][R6.64] ;  /* 0x0000000406067981 */ /* 0x000ee2000c1e1900 */
[----:B0-----:R-:W-:-:S06]  /*0140*/  IMAD.WIDE R8, R5, 0x4, R8 ;  /* 0x0000000405087825 */ /* 0x001fcc00078e0208 */
[----:B------:R-:W3:Y:S01]  /*0150*/  LDG.E R9, desc[UR4][R8.64] ;  /* 0x0000000408097981 */ /* 0x000ee2000c1e1900 */
[----:B--2---:R-:W-:-:S04]  /*0160*/  IMAD.WIDE R4, R3, 0x4, R10 ;  /* 0x0000000403047825 */ /* 0x004fc800078e020a */
[----:B---3--:R-:W-:-:S05]  /*0170*/  FMUL R11, R6, R9 ;  /* 0x00000009060b7220 */ /* 0x008fca0000400000 */
[----:B------:R-:W-:Y:S01]  /*0180*/  REDG.E.ADD.F32.FTZ.RN.STRONG.GPU desc[UR4][R4.64], R11 ;  /* 0x0000000b040079a6 */ /* 0x000fe2000c12f304 */
[----:B------:R-:W-:Y:S05]  /*0190*/  EXIT ;  /* 0x000000000000794d */ /* 0x000fea0003800000 */
.L_x_0:
[----:B------:R-:W-:-:S00]  /*01a0*/  BRA `(.L_x_0) ;  /* 0xfffffffc00fc7947 */ /* 0x000fc0000383ffff */
[----:B------:R-:W-:-:S00]  /*01b0*/  NOP ;  /* 0x0000000000007918 */ /* 0x000fc00000000000 */
        /* <DEDUP_REMOVED lines=12> */
.L_x_1:


//--------------------- .nv.shared.reserved.0     --------------------------
	.section	.nv.shared.reserved.0,"aw",@nobits
	.weak		__nv_reservedSMEM_offset_0_alias
	.size		__nv_reservedSMEM_offset_0_alias, 0, 64
	.other		__nv_reservedSMEM_offset_0_alias,@"STO_CUDA_RESERVED_SHARED STV_DEFAULT"
__nv_reservedSMEM_offset_0_alias:
	.zero		0
	.zero		64


//--------------------- .nv.constant0._Z15spmv_coo_kerneliPiS_PfS0_S0_ --------------------------
	.section	.nv.constant0._Z15spmv_coo_kerneliPiS_PfS0_S0_,"a",@progbits
	.sectionflags	@""
	.align	4
.nv.constant0._Z15spmv_coo_kerneliPiS_PfS0_S0_:
	.zero		944


//--------------------- SYMBOLS --------------------------

	.type		.nv.reservedSmem.offset0,@object
	.size		.nv.reservedSmem.offset0,0x4
